//
// Generated by NVIDIA NVVM Compiler
//
// Compiler Build ID: CL-36424714
// Cuda compilation tools, release 13.0, V13.0.88
// Based on NVVM 20.0.0
//

.version 9.0
.target sm_100
.address_size 64

	// .globl	_Z10vector_addPiS_S_
// _ZZ18vector_dot_productPiS_S_E3tmp has been demoted

.visible .entry _Z10vector_addPiS_S_(
	.param .u64 .ptr .align 1 _Z10vector_addPiS_S__param_0,
	.param .u64 .ptr .align 1 _Z10vector_addPiS_S__param_1,
	.param .u64 .ptr .align 1 _Z10vector_addPiS_S__param_2
)
{
	.reg .b32 	%r<5>;
	.reg .b64 	%rd<11>;

	ld.param.u64 	%rd1, [_Z10vector_addPiS_S__param_0];
	ld.param.u64 	%rd2, [_Z10vector_addPiS_S__param_1];
	ld.param.u64 	%rd3, [_Z10vector_addPiS_S__param_2];
	cvta.to.global.u64 	%rd4, %rd1;
	cvta.to.global.u64 	%rd5, %rd3;
	cvta.to.global.u64 	%rd6, %rd2;
	mov.u32 	%r1, %tid.x;
	mul.wide.u32 	%rd7, %r1, 4;
	add.s64 	%rd8, %rd6, %rd7;
	ld.global.u32 	%r2, [%rd8];
	add.s64 	%rd9, %rd5, %rd7;
	ld.global.u32 	%r3, [%rd9];
	add.s32 	%r4, %r3, %r2;
	add.s64 	%rd10, %rd4, %rd7;
	st.global.u32 	[%rd10], %r4;
	ret;

}
	// .globl	_Z18vector_dot_productPiS_S_
.visible .entry _Z18vector_dot_productPiS_S_(
	.param .u64 .ptr .align 1 _Z18vector_dot_productPiS_S__param_0,
	.param .u64 .ptr .align 1 _Z18vector_dot_productPiS_S__param_1,
	.param .u64 .ptr .align 1 _Z18vector_dot_productPiS_S__param_2
)
{
	.reg .pred 	%p<2>;
	.reg .b32 	%r<17>;
	.reg .b64 	%rd<10>;
	// demoted variable
	.shared .align 4 .b8 _ZZ18vector_dot_productPiS_S_E3tmp[16];
	ld.param.u64 	%rd1, [_Z18vector_dot_productPiS_S__param_0];
	ld.param.u64 	%rd2, [_Z18vector_dot_productPiS_S__param_1];
	ld.param.u64 	%rd3, [_Z18vector_dot_productPiS_S__param_2];
	cvta.to.global.u64 	%rd4, %rd3;
	cvta.to.global.u64 	%rd5, %rd2;
	mov.u32 	%r1, %tid.x;
	mul.wide.u32 	%rd6, %r1, 4;
	add.s64 	%rd7, %rd5, %rd6;
	ld.global.u32 	%r2, [%rd7];
	add.s64 	%rd8, %rd4, %rd6;
	ld.global.u32 	%r3, [%rd8];
	mul.lo.s32 	%r4, %r3, %r2;
	shl.b32 	%r5, %r1, 2;
	mov.u32 	%r6, _ZZ18vector_dot_productPiS_S_E3tmp;
	add.s32 	%r7, %r6, %r5;
	st.shared.u32 	[%r7], %r4;
	bar.sync 	0;
	setp.ne.s32 	%p1, %r1, 0;
	@%p1 bra 	$L__BB1_2;
	cvta.to.global.u64 	%rd9, %rd1;
	ld.global.u32 	%r8, [%rd9];
	ld.shared.u32 	%r9, [_ZZ18vector_dot_productPiS_S_E3tmp];
	add.s32 	%r10, %r8, %r9;
	ld.shared.u32 	%r11, [_ZZ18vector_dot_productPiS_S_E3tmp+4];
	add.s32 	%r12, %r10, %r11;
	ld.shared.u32 	%r13, [_ZZ18vector_dot_productPiS_S_E3tmp+8];
	add.s32 	%r14, %r12, %r13;
	ld.shared.u32 	%r15, [_ZZ18vector_dot_productPiS_S_E3tmp+12];
	add.s32 	%r16, %r14, %r15;
	st.global.u32 	[%rd9], %r16;
$L__BB1_2:
	ret;

}


// ===== COMPILED SASS (sm_100) =====

	.target	sm_100

	.elftype	@"ET_EXEC"


//--------------------- .note.nv.tkinfo           --------------------------
	.section	.note.nv.tkinfo,"",@"SHT_NOTE"
	.sectionflags	@"SHF_NOTE_NV_TKINFO"
	.tkinfo
        /*0018*/ 	.word	0x00000002
        /*0030*/ 	.string	""
        /*0030*/ 	.string	"ptxas"
        /*0030*/ 	.string	"Cuda compilation tools, release 13.0, V13.0.88"
        /*0030*/ 	.string	"Build cuda_13.0.r13.0/compiler.36424714_0"
        /*0030*/ 	.string	"-arch sm_100 -m 64 "



//--------------------- .note.nv.cuinfo           --------------------------
	.section	.note.nv.cuinfo,"",@"SHT_NOTE"
	.sectionflags	@"SHF_NOTE_NV_CUINFO"
        /*0018*/ 	.short	0x0002
        /*001a*/ 	.short	0x0064
        /*001c*/ 	.short	0x0082
	.zero		2


//--------------------- .nv.info                  --------------------------
	.section	.nv.info,"",@"SHT_CUDA_INFO"
	.align	4


	//----- nvinfo : EIATTR_REGCOUNT
	.align		4
        /*0000*/ 	.byte	0x04, 0x2f
        /*0002*/ 	.short	(.L_1 - .L_0)
	.align		4
.L_0:
        /*0004*/ 	.word	index@(_Z10vector_addPiS_S_)
        /*0008*/ 	.word	0x0000000c


	//----- nvinfo : EIATTR_FRAME_SIZE
	.align		4
.L_1:
        /*000c*/ 	.byte	0x04, 0x11
        /*000e*/ 	.short	(.L_3 - .L_2)
	.align		4
.L_2:
        /*0010*/ 	.word	index@(_Z10vector_addPiS_S_)
        /*0014*/ 	.word	0x00000000


	//----- nvinfo : EIATTR_REGCOUNT
	.align		4
.L_3:
        /*0018*/ 	.byte	0x04, 0x2f
        /*001a*/ 	.short	(.L_5 - .L_4)
	.align		4
.L_4:
        /*001c*/ 	.word	index@(_Z18vector_dot_productPiS_S_)
        /*0020*/ 	.word	0x0000000a


	//----- nvinfo : EIATTR_FRAME_SIZE
	.align		4
.L_5:
        /*0024*/ 	.byte	0x04, 0x11
        /*0026*/ 	.short	(.L_7 - .L_6)
	.align		4
.L_6:
        /*0028*/ 	.word	index@(_Z18vector_dot_productPiS_S_)
        /*002c*/ 	.word	0x00000000


	//----- nvinfo : EIATTR_MIN_STACK_SIZE
	.align		4
.L_7:
        /*0030*/ 	.byte	0x04, 0x12
        /*0032*/ 	.short	(.L_9 - .L_8)
	.align		4
.L_8:
        /*0034*/ 	.word	index@(_Z18vector_dot_productPiS_S_)
        /*0038*/ 	.word	0x00000000


	//----- nvinfo : EIATTR_MIN_STACK_SIZE
	.align		4
.L_9:
        /*003c*/ 	.byte	0x04, 0x12
        /*003e*/ 	.short	(.L_11 - .L_10)
	.align		4
.L_10:
        /*0040*/ 	.word	index@(_Z10vector_addPiS_S_)
        /*0044*/ 	.word	0x00000000
.L_11:


//--------------------- .nv.compat                --------------------------
	.section	.nv.compat,"",@"SHT_CUDA_COMPAT_INFO"
	.align	4
        /*0000*/ 	.byte	0x02, 0x09, 0x00, 0x00, 0x02, 0x02, 0x01, 0x00, 0x02, 0x05, 0x05, 0x00, 0x03, 0x07, 0x01, 0x01
        /*0010*/ 	.byte	0x02, 0x03, 0x00, 0x00, 0x02, 0x06, 0x01, 0x00, 0x04, 0x0b, 0x08, 0x00, 0x09, 0x00, 0x00, 0x00
        /*0020*/ 	.byte	0x00, 0x00, 0x00, 0x00


//--------------------- .nv.info._Z18vector_dot_productPiS_S_ --------------------------
	.section	.nv.info._Z18vector_dot_productPiS_S_,"",@"SHT_CUDA_INFO"
	.sectionflags	@""
	.align	4


	//----- nvinfo : EIATTR_CUDA_API_VERSION
	.align		4
        /*0000*/ 	.byte	0x04, 0x37
        /*0002*/ 	.short	(.L_13 - .L_12)
.L_12:
        /*0004*/ 	.word	0x00000082


	//----- nvinfo : EIATTR_KPARAM_INFO
	.align		4
.L_13:
        /*0008*/ 	.byte	0x04, 0x17
        /*000a*/ 	.short	(.L_15 - .L_14)
.L_14:
        /*000c*/ 	.word	0x00000000
        /*0010*/ 	.short	0x0002
        /*0012*/ 	.short	0x0010
        /*0014*/ 	.byte	0x00, 0xf5, 0x21, 0x00


	//----- nvinfo : EIATTR_KPARAM_INFO
	.align		4
.L_15:
        /*0018*/ 	.byte	0x04, 0x17
        /*001a*/ 	.short	(.L_17 - .L_16)
.L_16:
        /*001c*/ 	.word	0x00000000
        /*0020*/ 	.short	0x0001
        /*0022*/ 	.short	0x0008
        /*0024*/ 	.byte	0x00, 0xf5, 0x21, 0x00


	//----- nvinfo : EIATTR_KPARAM_INFO
	.align		4
.L_17:
        /*0028*/ 	.byte	0x04, 0x17
        /*002a*/ 	.short	(.L_19 - .L_18)
.L_18:
        /*002c*/ 	.word	0x00000000
        /*0030*/ 	.short	0x0000
        /*0032*/ 	.short	0x0000
        /*0034*/ 	.byte	0x00, 0xf5, 0x21, 0x00


	//----- nvinfo : EIATTR_SPARSE_MMA_MASK
	.align		4
.L_19:
        /*0038*/ 	.byte	0x03, 0x50
        /*003a*/ 	.short	0x0000


	//----- nvinfo : EIATTR_MAXREG_COUNT
	.align		4
        /*003c*/ 	.byte	0x03, 0x1b
        /*003e*/ 	.short	0x00ff


	//----- nvinfo : EIATTR_NUM_BARRIERS
	.align		4
        /*0040*/ 	.byte	0x02, 0x4c
        /*0042*/ 	.byte	0x01
	.zero		1


	//----- nvinfo : EIATTR_MERCURY_ISA_VERSION
	.align		4
        /*0044*/ 	.byte	0x03, 0x5f
        /*0046*/ 	.short	0x0101


	//----- nvinfo : EIATTR_VRC_CTA_INIT_COUNT
	.align		4
        /*0048*/ 	.byte	0x02, 0x4a
	.zero		1
	.zero		1


	//----- nvinfo : EIATTR_EXIT_INSTR_OFFSETS
	.align		4
        /*004c*/ 	.byte	0x04, 0x1c
        /*004e*/ 	.short	(.L_21 - .L_20)


	//   ....[0]....
.L_20:
        /*0050*/ 	.word	0x00000110


	//   ....[1]....
        /*0054*/ 	.word	0x00000180


	//----- nvinfo : EIATTR_CBANK_PARAM_SIZE
	.align		4
.L_21:
        /*0058*/ 	.byte	0x03, 0x19
        /*005a*/ 	.short	0x0018


	//----- nvinfo : EIATTR_PARAM_CBANK
	.align		4
        /*005c*/ 	.byte	0x04, 0x0a
        /*005e*/ 	.short	(.L_23 - .L_22)
	.align		4
.L_22:
        /*0060*/ 	.word	index@(.nv.constant0._Z18vector_dot_productPiS_S_)
        /*0064*/ 	.short	0x0380
        /*0066*/ 	.short	0x0018


	//----- nvinfo : EIATTR_SW_WAR
	.align		4
.L_23:
        /*0068*/ 	.byte	0x04, 0x36
        /*006a*/ 	.short	(.L_25 - .L_24)
.L_24:
        /*006c*/ 	.word	0x00000008
.L_25:


//--------------------- .nv.info._Z10vector_addPiS_S_ --------------------------
	.section	.nv.info._Z10vector_addPiS_S_,"",@"SHT_CUDA_INFO"
	.sectionflags	@""
	.align	4


	//----- nvinfo : EIATTR_CUDA_API_VERSION
	.align		4
        /*0000*/ 	.byte	0x04, 0x37
        /*0002*/ 	.short	(.L_27 - .L_26)
.L_26:
        /*0004*/ 	.word	0x00000082


	//----- nvinfo : EIATTR_KPARAM_INFO
	.align		4
.L_27:
        /*0008*/ 	.byte	0x04, 0x17
        /*000a*/ 	.short	(.L_29 - .L_28)
.L_28:
        /*000c*/ 	.word	0x00000000
        /*0010*/ 	.short	0x0002
        /*0012*/ 	.short	0x0010
        /*0014*/ 	.byte	0x00, 0xf5, 0x21, 0x00


	//----- nvinfo : EIATTR_KPARAM_INFO
	.align		4
.L_29:
        /*0018*/ 	.byte	0x04, 0x17
        /*001a*/ 	.short	(.L_31 - .L_30)
.L_30:
        /*001c*/ 	.word	0x00000000
        /*0020*/ 	.short	0x0001
        /*0022*/ 	.short	0x0008
        /*0024*/ 	.byte	0x00, 0xf5, 0x21, 0x00


	//----- nvinfo : EIATTR_KPARAM_INFO
	.align		4
.L_31:
        /*0028*/ 	.byte	0x04, 0x17
        /*002a*/ 	.short	(.L_33 - .L_32)
.L_32:
        /*002c*/ 	.word	0x00000000
        /*0030*/ 	.short	0x0000
        /*0032*/ 	.short	0x0000
        /*0034*/ 	.byte	0x00, 0xf5, 0x21, 0x00


	//----- nvinfo : EIATTR_SPARSE_MMA_MASK
	.align		4
.L_33:
        /*0038*/ 	.byte	0x03, 0x50
        /*003a*/ 	.short	0x0000


	//----- nvinfo : EIATTR_MAXREG_COUNT
	.align		4
        /*003c*/ 	.byte	0x03, 0x1b
        /*003e*/ 	.short	0x00ff


	//----- nvinfo : EIATTR_MERCURY_ISA_VERSION
	.align		4
        /*0040*/ 	.byte	0x03, 0x5f
        /*0042*/ 	.short	0x0101


	//----- nvinfo : EIATTR_VRC_CTA_INIT_COUNT
	.align		4
        /*0044*/ 	.byte	0x02, 0x4a
	.zero		1
	.zero		1


	//----- nvinfo : EIATTR_EXIT_INSTR_OFFSETS
	.align		4
        /*0048*/ 	.byte	0x04, 0x1c
        /*004a*/ 	.short	(.L_35 - .L_34)


	//   ....[0]....
.L_34:
        /*004c*/ 	.word	0x000000d0


	//----- nvinfo : EIATTR_CBANK_PARAM_SIZE
	.align		4
.L_35:
        /*0050*/ 	.byte	0x03, 0x19
        /*0052*/ 	.short	0x0018


	//----- nvinfo : EIATTR_PARAM_CBANK
	.align		4
        /*0054*/ 	.byte	0x04, 0x0a
        /*0056*/ 	.short	(.L_37 - .L_36)
	.align		4
.L_36:
        /*0058*/ 	.word	index@(.nv.constant0._Z10vector_addPiS_S_)
        /*005c*/ 	.short	0x0380
        /*005e*/ 	.short	0x0018


	//----- nvinfo : EIATTR_SW_WAR
	.align		4
.L_37:
        /*0060*/ 	.byte	0x04, 0x36
        /*0062*/ 	.short	(.L_39 - .L_38)
.L_38:
        /*0064*/ 	.word	0x00000008
.L_39:


//--------------------- .nv.callgraph             --------------------------
	.section	.nv.callgraph,"",@"SHT_CUDA_CALLGRAPH"
	.align	4
	.sectionentsize	8
	.align		4
        /*0000*/ 	.word	0x00000000
	.align		4
        /*0004*/ 	.word	0xffffffff
	.align		4
        /*0008*/ 	.word	0x00000000
	.align		4
        /*000c*/ 	.word	0xfffffffe
	.align		4
        /*0010*/ 	.word	0x00000000
	.align		4
        /*0014*/ 	.word	0xfffffffd
	.align		4
        /*0018*/ 	.word	0x00000000
	.align		4
        /*001c*/ 	.word	0xfffffffc


//--------------------- .text._Z18vector_dot_productPiS_S_ --------------------------
	.section	.text._Z18vector_dot_productPiS_S_,"ax",@progbits
	.align	128
        .global         _Z18vector_dot_productPiS_S_
        .type           _Z18vector_dot_productPiS_S_,@function
        .size           _Z18vector_dot_productPiS_S_,(.L_x_2 - _Z18vector_dot_productPiS_S_)
        .other          _Z18vector_dot_productPiS_S_,@"STO_CUDA_ENTRY STV_DEFAULT"
_Z18vector_dot_productPiS_S_:
.text._Z18vector_dot_productPiS_S_:
[----:B------:R-:W-:Y:S01]  /*0000*/  LDC R1, c[0x0][0x37c] ;  /* 0x0000df00ff017b82 */ /* 0x000fe20000000800 */
[----:B------:R-:W0:Y:S07]  /*0010*/  S2R R7, SR_TID.X ;  /* 0x0000000000077919 */ /* 0x000e2e0000002100 */
[----:B------:R-:W0:Y:S01]  /*0020*/  LDC.64 R2, c[0x0][0x388] ;  /* 0x0000e200ff027b82 */ /* 0x000e220000000a00 */
[----:B------:R-:W1:Y:S07]  /*0030*/  LDCU.64 UR6, c[0x0][0x358] ;  /* 0x00006b00ff0677ac */ /* 0x000e6e0008000a00 */
[----:B------:R-:W2:Y:S01]  /*0040*/  LDC.64 R4, c[0x0][0x390] ;  /* 0x0000e400ff047b82 */ /* 0x000ea20000000a00 */
[----:B0-----:R-:W-:-:S04]  /*0050*/  IMAD.WIDE.U32 R2, R7, 0x4, R2 ;  /* 0x0000000407027825 */ /* 0x001fc800078e0002 */
[C---:B--2---:R-:W-:Y:S02]  /*0060*/  IMAD.WIDE.U32 R4, R7.reuse, 0x4, R4 ;  /* 0x0000000407047825 */ /* 0x044fe400078e0004 */
[----:B-1----:R-:W2:Y:S04]  /*0070*/  LDG.E R2, desc[UR6][R2.64] ;  /* 0x0000000602027981 */ /* 0x002ea8000c1e1900 */
[----:B------:R-:W2:Y:S01]  /*0080*/  LDG.E R5, desc[UR6][R4.64] ;  /* 0x0000000604057981 */ /* 0x000ea2000c1e1900 */
[----:B------:R-:W0:Y:S01]  /*0090*/  S2UR UR5, SR_CgaCtaId ;  /* 0x00000000000579c3 */ /* 0x000e220000008800 */
[----:B------:R-:W-:Y:S01]  /*00a0*/  UMOV UR4, 0x400 ;  /* 0x0000040000047882 */ /* 0x000fe20000000000 */
[----:B------:R-:W-:Y:S01]  /*00b0*/  ISETP.NE.AND P0, PT, R7, RZ, PT ;  /* 0x000000ff0700720c */ /* 0x000fe20003f05270 */
[----:B0-----:R-:W-:-:S06]  /*00c0*/  ULEA UR4, UR5, UR4, 0x18 ;  /* 0x0000000405047291 */ /* 0x001fcc000f8ec0ff */
[----:B------:R-:W-:Y:S01]  /*00d0*/  LEA R7, R7, UR4, 0x2 ;  /* 0x0000000407077c11 */ /* 0x000fe2000f8e10ff */
[----:B--2---:R-:W-:-:S05]  /*00e0*/  IMAD R0, R2, R5, RZ ;  /* 0x0000000502007224 */ /* 0x004fca00078e02ff */
[----:B------:R0:W-:Y:S01]  /*00f0*/  STS [R7], R0 ;  /* 0x0000000007007388 */ /* 0x0001e20000000800 */
[----:B------:R-:W-:Y:S06]  /*0100*/  BAR.SYNC.DEFER_BLOCKING 0x0 ;  /* 0x0000000000007b1d */ /* 0x000fec0000010000 */
[----:B------:R-:W-:Y:S05]  /*0110*/  @P0 EXIT ;  /* 0x000000000000094d */ /* 0x000fea0003800000 */
[----:B------:R-:W1:Y:S01]  /*0120*/  LDC.64 R2, c[0x0][0x380] ;  /* 0x0000e000ff027b82 */ /* 0x000e620000000a00 */
[----:B0-----:R-:W0:Y:S04]  /*0130*/  LDS.128 R4, [UR4] ;  /* 0x00000004ff047984 */ /* 0x001e280008000c00 */
[----:B-1----:R-:W0:Y:S02]  /*0140*/  LDG.E R0, desc[UR6][R2.64] ;  /* 0x0000000602007981 */ /* 0x002e24000c1e1900 */
[----:B0-----:R-:W-:-:S04]  /*0150*/  IADD3 R0, PT, PT, R5, R0, R4 ;  /* 0x0000000005007210 */ /* 0x001fc80007ffe004 */
[----:B------:R-:W-:-:S05]  /*0160*/  IADD3 R7, PT, PT, R7, R0, R6 ;  /* 0x0000000007077210 */ /* 0x000fca0007ffe006 */
[----:B------:R-:W-:Y:S01]  /*0170*/  STG.E desc[UR6][R2.64], R7 ;  /* 0x0000000702007986 */ /* 0x000fe2000c101906 */
[----:B------:R-:W-:Y:S05]  /*0180*/  EXIT ;  /* 0x000000000000794d */ /* 0x000fea0003800000 */
.L_x_0:
[----:B------:R-:W-:-:S00]  /*0190*/  BRA `(.L_x_0) ;  /* 0xfffffffc00fc7947 */ /* 0x000fc0000383ffff */
[----:B------:R-:W-:-:S00]  /*01a0*/  NOP ;  /* 0x0000000000007918 */ /* 0x000fc00000000000 */
        /* <DEDUP_REMOVED lines=13> */
.L_x_2:


//--------------------- .text._Z10vector_addPiS_S_ --------------------------
	.section	.text._Z10vector_addPiS_S_,"ax",@progbits
	.align	128
        .global         _Z10vector_addPiS_S_
        .type           _Z10vector_addPiS_S_,@function
        .size           _Z10vector_addPiS_S_,(.L_x_3 - _Z10vector_addPiS_S_)
        .other          _Z10vector_addPiS_S_,@"STO_CUDA_ENTRY STV_DEFAULT"
_Z10vector_addPiS_S_:
.text._Z10vector_addPiS_S_:
[----:B------:R-:W-:Y:S01]  /*0000*/  LDC R1, c[0x0][0x37c] ;  /* 0x0000df00ff017b82 */ /* 0x000fe20000000800 */
[----:B------:R-:W0:Y:S07]  /*0010*/  S2R R9, SR_TID.X ;  /* 0x0000000000097919 */ /* 0x000e2e0000002100 */
[----:B------:R-:W0:Y:S01]  /*0020*/  LDC.64 R2, c[0x0][0x388] ;  /* 0x0000e200ff027b82 */ /* 0x000e220000000a00 */
[----:B------:R-:W1:Y:S07]  /*0030*/  LDCU.64 UR4, c[0x0][0x358] ;  /* 0x00006b00ff0477ac */ /* 0x000e6e0008000a00 */
[----:B------:R-:W2:Y:S08]  /*0040*/  LDC.64 R4, c[0x0][0x390] ;  /* 0x0000e400ff047b82 */ /* 0x000eb00000000a00 */
[----:B------:R-:W3:Y:S01]  /*0050*/  LDC.64 R6, c[0x0][0x380] ;  /* 0x0000e000ff067b82 */ /* 0x000ee20000000a00 */
[----:B0-----:R-:W-:-:S04]  /*0060*/  IMAD.WIDE.U32 R2, R9, 0x4, R2 ;  /* 0x0000000409027825 */ /* 0x001fc800078e0002 */
[C---:B--2---:R-:W-:Y:S02]  /*0070*/  IMAD.WIDE.U32 R4, R9.reuse, 0x4, R4 ;  /* 0x0000000409047825 */ /* 0x044fe400078e0004 */
[----:B-1----:R-:W2:Y:S04]  /*0080*/  LDG.E R2, desc[UR4][R2.64] ;  /* 0x0000000402027981 */ /* 0x002ea8000c1e1900 */
[----:B------:R-:W2:Y:S01]  /*0090*/  LDG.E R5, desc[UR4][R4.64] ;  /* 0x0000000404057981 */ /* 0x000ea2000c1e1900 */
[----:B---3--:R-:W-:Y:S01]  /*00a0*/  IMAD.WIDE.U32 R6, R9, 0x4, R6 ;  /* 0x0000000409067825 */ /* 0x008fe200078e0006 */
[----:B--2---:R-:W-:-:S05]  /*00b0*/  IADD3 R9, PT, PT, R2, R5, RZ ;  /* 0x0000000502097210 */ /* 0x004fca0007ffe0ff */
[----:B------:R-:W-:Y:S01]  /*00c0*/  STG.E desc[UR4][R6.64], R9 ;  /* 0x0000000906007986 */ /* 0x000fe2000c101904 */
[----:B------:R-:W-:Y:S05]  /*00d0*/  EXIT ;  /* 0x000000000000794d */ /* 0x000fea0003800000 */
.L_x_1:
        /* <DEDUP_REMOVED lines=10> */
.L_x_3:


//--------------------- .nv.shared._Z18vector_dot_productPiS_S_ --------------------------
	.section	.nv.shared._Z18vector_dot_productPiS_S_,"aw",@nobits
	.sectionflags	@""
	.align	4
.nv.shared._Z18vector_dot_productPiS_S_:
	.zero		1040


//--------------------- .nv.shared.reserved.0     --------------------------
	.section	.nv.shared.reserved.0,"aw",@nobits
	.weak		__nv_reservedSMEM_offset_0_alias
	.size		__nv_reservedSMEM_offset_0_alias, 0, 64
	.other		__nv_reservedSMEM_offset_0_alias,@"STO_CUDA_RESERVED_SHARED STV_DEFAULT"
__nv_reservedSMEM_offset_0_alias:
	.zero		0
	.zero		64


//--------------------- .nv.constant0._Z18vector_dot_productPiS_S_ --------------------------
	.section	.nv.constant0._Z18vector_dot_productPiS_S_,"a",@progbits
	.sectionflags	@""
	.align	4
.nv.constant0._Z18vector_dot_productPiS_S_:
	.zero		920


//--------------------- .nv.constant0._Z10vector_addPiS_S_ --------------------------
	.section	.nv.constant0._Z10vector_addPiS_S_,"a",@progbits
	.sectionflags	@""
	.align	4
.nv.constant0._Z10vector_addPiS_S_:
	.zero		920


//--------------------- SYMBOLS --------------------------

	.type		.nv.reservedSmem.offset0,@object
	.size		.nv.reservedSmem.offset0,0x4
	.type		.nv.reservedSmem.cap,@object
	.size		.nv.reservedSmem.cap,0x4
